	.headerflags	@"EF_CUDA_TEXMODE_UNIFIED EF_CUDA_64BIT_ADDRESS EF_CUDA_ACCELERATORS EF_CUDA_SM90 EF_CUDA_VIRTUAL_SM(EF_CUDA_SM90)"
	.elftype	@"ET_EXEC"


//--------------------- .nv.info                  --------------------------
	.section	.nv.info,"",@"SHT_CUDA_INFO"
	.align	4


	//----- nvinfo : EIATTR_REGCOUNT
	.align		4
        /*0000*/ 	.byte	0x04, 0x2f
        /*0002*/ 	.short	(.L_1 - .L_0)
	.align		4
.L_0:
        /*0004*/ 	.word	index@(triton_poi_fused_2)
        /*0008*/ 	.word	0x0000000e


	//----- nvinfo : EIATTR_MIN_STACK_SIZE
	.align		4
.L_1:
        /*000c*/ 	.byte	0x04, 0x12
        /*000e*/ 	.short	(.L_3 - .L_2)
	.align		4
.L_2:
        /*0010*/ 	.word	index@(triton_poi_fused_2)
        /*0014*/ 	.word	0x00000000


	//----- nvinfo : EIATTR_FRAME_SIZE
	.align		4
.L_3:
        /*0018*/ 	.byte	0x04, 0x11
        /*001a*/ 	.short	(.L_5 - .L_4)
	.align		4
.L_4:
        /*001c*/ 	.word	index@(triton_poi_fused_2)
        /*0020*/ 	.word	0x00000000


	//----- nvinfo : EIATTR_MIN_STACK_SIZE
	.align		4
.L_5:
        /*0024*/ 	.byte	0x04, 0x12
        /*0026*/ 	.short	(.L_7 - .L_6)
	.align		4
.L_6:
        /*0028*/ 	.word	index@(triton_poi_fused_2)
        /*002c*/ 	.word	0x00000000
.L_7:


//--------------------- .nv.info.triton_poi_fused_2 --------------------------
	.section	.nv.info.triton_poi_fused_2,"",@"SHT_CUDA_INFO"
	.sectionflags	@""
	.align	4


	//----- nvinfo : EIATTR_CUDA_API_VERSION
	.align		4
        /*0000*/ 	.byte	0x04, 0x37
        /*0002*/ 	.short	(.L_9 - .L_8)
.L_8:
        /*0004*/ 	.word	0x0000007c


	//----- nvinfo : EIATTR_KPARAM_INFO
	.align		4
.L_9:
        /*0008*/ 	.byte	0x04, 0x17
        /*000a*/ 	.short	(.L_11 - .L_10)
.L_10:
        /*000c*/ 	.word	0x00000000
        /*0010*/ 	.short	0x0002
        /*0012*/ 	.short	0x0010
        /*0014*/ 	.byte	0x00, 0xf0, 0x11, 0x00


	//----- nvinfo : EIATTR_KPARAM_INFO
	.align		4
.L_11:
        /*0018*/ 	.byte	0x04, 0x17
        /*001a*/ 	.short	(.L_13 - .L_12)
.L_12:
        /*001c*/ 	.word	0x00000000
        /*0020*/ 	.short	0x0001
        /*0022*/ 	.short	0x0008
        /*0024*/ 	.byte	0x00, 0xf4, 0x21, 0x00


	//----- nvinfo : EIATTR_KPARAM_INFO
	.align		4
.L_13:
        /*0028*/ 	.byte	0x04, 0x17
        /*002a*/ 	.short	(.L_15 - .L_14)
.L_14:
        /*002c*/ 	.word	0x00000000
        /*0030*/ 	.short	0x0000
        /*0032*/ 	.short	0x0000
        /*0034*/ 	.byte	0x00, 0xf4, 0x21, 0x00


	//----- nvinfo : EIATTR_SPARSE_MMA_MASK
	.align		4
.L_15:
        /*0038*/ 	.byte	0x03, 0x50
        /*003a*/ 	.short	0x0000


	//----- nvinfo : EIATTR_MAXREG_COUNT
	.align		4
        /*003c*/ 	.byte	0x03, 0x1b
        /*003e*/ 	.short	0x00ff


	//----- nvinfo : EIATTR_EXIT_INSTR_OFFSETS
	.align		4
        /*0040*/ 	.byte	0x04, 0x1c
        /*0042*/ 	.short	(.L_17 - .L_16)


	//   ....[0]....
.L_16:
        /*0044*/ 	.word	0x00000230


	//   ....[1]....
        /*0048*/ 	.word	0x00000260


	//----- nvinfo : EIATTR_REQNTID
	.align		4
.L_17:
        /*004c*/ 	.byte	0x04, 0x10
        /*004e*/ 	.short	(.L_19 - .L_18)
.L_18:
        /*0050*/ 	.word	0x00000080
        /*0054*/ 	.word	0x00000001
        /*0058*/ 	.word	0x00000001


	//----- nvinfo : EIATTR_CBANK_PARAM_SIZE
	.align		4
.L_19:
        /*005c*/ 	.byte	0x03, 0x19
        /*005e*/ 	.short	0x0014


	//----- nvinfo : EIATTR_PARAM_CBANK
	.align		4
        /*0060*/ 	.byte	0x04, 0x0a
        /*0062*/ 	.short	(.L_21 - .L_20)
	.align		4
.L_20:
        /*0064*/ 	.word	index@(.nv.constant0.triton_poi_fused_2)
        /*0068*/ 	.short	0x0210
        /*006a*/ 	.short	0x0014


	//----- nvinfo : EIATTR_SW_WAR
	.align		4
.L_21:
        /*006c*/ 	.byte	0x04, 0x36
        /*006e*/ 	.short	(.L_23 - .L_22)
.L_22:
        /*0070*/ 	.word	0x00000008
.L_23:


//--------------------- .nv.callgraph             --------------------------
	.section	.nv.callgraph,"",@"SHT_CUDA_CALLGRAPH"
	.align	4
	.sectionentsize	8
	.align		4
        /*0000*/ 	.word	0x00000000
	.align		4
        /*0004*/ 	.word	0xffffffff
	.align		4
        /*0008*/ 	.word	0x00000000
	.align		4
        /*000c*/ 	.word	0xfffffffe
	.align		4
        /*0010*/ 	.word	0x00000000
	.align		4
        /*0014*/ 	.word	0xfffffffd
	.align		4
        /*0018*/ 	.word	0x00000000
	.align		4
        /*001c*/ 	.word	0xfffffffc


//--------------------- .text.triton_poi_fused_2  --------------------------
	.section	.text.triton_poi_fused_2,"ax",@progbits
	.align	128
        .global         triton_poi_fused_2
        .type           triton_poi_fused_2,@function
        .size           triton_poi_fused_2,(.L_x_1 - triton_poi_fused_2)
        .other          triton_poi_fused_2,@"STO_CUDA_ENTRY STV_DEFAULT"
triton_poi_fused_2:
.text.triton_poi_fused_2:
[----:B------:R-:W0:Y:S02]  /*0000*/  LDC R1, c[0x0][0x28] ;  /* 0x00000a00ff017b82 */ /* 0x000e240000000800 */
[----:B------:R-:W1:Y:S01]  /*0010*/  S2R R0, SR_TID.X ;  /* 0x0000000000007919 */ /* 0x000e620000002100 */
[----:B------:R-:W2:Y:S01]  /*0020*/  LDC.64 R2, c[0x0][0x210] ;  /* 0x00008400ff027b82 */ /* 0x000ea20000000a00 */
[----:B------:R-:W-:Y:S01]  /*0030*/  CS2R R10, SRZ ;  /* 0x00000000000a7805 */ /* 0x000fe2000001ff00 */
[----:B------:R-:W-:Y:S01]  /*0040*/  ULDC.64 UR4, c[0x0][0x208] ;  /* 0x0000820000047ab9 */ /* 0x000fe20000000a00 */
[----:B------:R-:W3:Y:S01]  /*0050*/  S2R R9, SR_CTAID.X ;  /* 0x0000000000097919 */ /* 0x000ee20000002500 */
[----:B------:R-:W-:Y:S01]  /*0060*/  IMAD.MOV.U32 R6, RZ, RZ, RZ ;  /* 0x000000ffff067224 */ /* 0x000fe200078e00ff */
[----:B-1----:R-:W-:Y:S02]  /*0070*/  LOP3.LUT R0, R0, 0x7f, RZ, 0xc0, !PT ;  /* 0x0000007f00007812 */ /* 0x002fe400078ec0ff */
[----:B---3--:R-:W-:-:S03]  /*0080*/  SHF.R.S32.HI R4, RZ, 0x18, R9 ;  /* 0x00000018ff047819 */ /* 0x008fc60000011409 */
[----:B------:R-:W-:Y:S01]  /*0090*/  IMAD R9, R9, 0x80, R0 ;  /* 0x0000008009097824 */ /* 0x000fe200078e0200 */
[----:B------:R-:W-:-:S04]  /*00a0*/  SGXT R0, R4, 0x1 ;  /* 0x000000010400781a */ /* 0x000fc80000000200 */
[----:B------:R-:W-:Y:S02]  /*00b0*/  ISETP.GE.AND P0, PT, R9, 0x100, PT ;  /* 0x000001000900780c */ /* 0x000fe40003f06270 */
[----:B------:R-:W-:-:S04]  /*00c0*/  LEA.HI R0, R0, R9, RZ, 0x2 ;  /* 0x0000000900007211 */ /* 0x000fc800078f10ff */
[----:B------:R-:W-:-:S05]  /*00d0*/  LOP3.LUT R5, R0, 0xfffffffc, RZ, 0xc0, !PT ;  /* 0xfffffffc00057812 */ /* 0x000fca00078ec0ff */
[----:B--2---:R-:W-:-:S05]  /*00e0*/  IMAD.WIDE R4, R5, 0x4, R2 ;  /* 0x0000000405047825 */ /* 0x004fca00078e0202 */
[----:B------:R-:W2:Y:S01]  /*00f0*/  @!P0 LDG.E.EL R11, desc[UR4][R4.64] ;  /* 0x00000004040b8981 */ /* 0x000ea2000c2e1900 */
[----:B------:R-:W-:-:S03]  /*0100*/  IMAD.MOV.U32 R8, RZ, RZ, RZ ;  /* 0x000000ffff087224 */ /* 0x000fc600078e00ff */
[----:B------:R-:W3:Y:S04]  /*0110*/  @!P0 LDG.E.EL R6, desc[UR4][R4.64+0x4] ;  /* 0x0000040404068981 */ /* 0x000ee8000c2e1900 */
[----:B------:R-:W4:Y:S04]  /*0120*/  @!P0 LDG.E.EL R8, desc[UR4][R4.64+0x8] ;  /* 0x0000080404088981 */ /* 0x000f28000c2e1900 */
[----:B------:R-:W5:Y:S01]  /*0130*/  @!P0 LDG.E.EL R10, desc[UR4][R4.64+0xc] ;  /* 0x00000c04040a8981 */ /* 0x000f62000c2e1900 */
[----:B------:R-:W-:Y:S02]  /*0140*/  IMAD.MOV.U32 R0, RZ, RZ, RZ ;  /* 0x000000ffff007224 */ /* 0x000fe400078e00ff */
[----:B------:R-:W-:-:S05]  /*0150*/  IMAD.WIDE R2, R9, 0x4, R2 ;  /* 0x0000000409027825 */ /* 0x000fca00078e0202 */
[----:B------:R1:W5:Y:S01]  /*0160*/  @!P0 LDG.E R0, desc[UR4][R2.64] ;  /* 0x0000000402008981 */ /* 0x000362000c1e1900 */
[C---:B--2---:R-:W-:Y:S02]  /*0170*/  FSETP.NAN.AND P2, PT, R11.reuse, R11, PT ;  /* 0x0000000b0b00720b */ /* 0x044fe40003f48000 */
[----:B---3--:R-:W-:-:S11]  /*0180*/  FSETP.GT.AND P1, PT, R11, R6, PT ;  /* 0x000000060b00720b */ /* 0x008fd60003f24000 */
[----:B------:R-:W-:Y:S02]  /*0190*/  @!P2 FSEL R11, R11, R6, P1 ;  /* 0x000000060b0ba208 */ /* 0x000fe40000800000 */
[----:B------:R-:W1:Y:S02]  /*01a0*/  LDC.64 R6, c[0x0][0x218] ;  /* 0x00008600ff067b82 */ /* 0x000e640000000a00 */
[C---:B----4-:R-:W-:Y:S02]  /*01b0*/  FSETP.GT.AND P1, PT, R11.reuse, R8, PT ;  /* 0x000000080b00720b */ /* 0x050fe40003f24000 */
[----:B------:R-:W-:-:S11]  /*01c0*/  FSETP.NAN.AND P2, PT, R11, R11, PT ;  /* 0x0000000b0b00720b */ /* 0x000fd60003f48000 */
[----:B------:R-:W-:-:S04]  /*01d0*/  @!P1 FSEL R11, R11, R8, P2 ;  /* 0x000000080b0b9208 */ /* 0x000fc80001000000 */
[C---:B-----5:R-:W-:Y:S02]  /*01e0*/  FSETP.GT.AND P1, PT, R11.reuse, R10, PT ;  /* 0x0000000a0b00720b */ /* 0x060fe40003f24000 */
[----:B------:R-:W-:Y:S01]  /*01f0*/  FSETP.NAN.AND P2, PT, R11, R11, PT ;  /* 0x0000000b0b00720b */ /* 0x000fe20003f48000 */
[----:B-1----:R-:W-:-:S10]  /*0200*/  IMAD.WIDE R2, R9, 0x4, R6 ;  /* 0x0000000409027825 */ /* 0x002fd400078e0206 */
[----:B------:R-:W-:-:S05]  /*0210*/  @!P1 FSEL R11, R11, R10, P2 ;  /* 0x0000000a0b0b9208 */ /* 0x000fca0001000000 */
[----:B------:R-:W-:Y:S01]  /*0220*/  FADD R0, -R11, R0 ;  /* 0x000000000b007221 */ /* 0x000fe20000000100 */
[----:B------:R-:W-:Y:S06]  /*0230*/  @P0 EXIT ;  /* 0x000000000000094d */ /* 0x000fec0003800000 */
[----:B------:R-:W-:-:S05]  /*0240*/  FMUL R5, R0, 0.5 ;  /* 0x3f00000000057820 */ /* 0x000fca0000400000 */
[----:B------:R-:W-:Y:S01]  /*0250*/  STG.E desc[UR4][R2.64], R5 ;  /* 0x0000000502007986 */ /* 0x000fe2000c101904 */
[----:B------:R-:W-:Y:S05]  /*0260*/  EXIT ;  /* 0x000000000000794d */ /* 0x000fea0003800000 */
.L_x_0:
[----:B------:R-:W-:-:S00]  /*0270*/  BRA `(.L_x_0) ;  /* 0xfffffffc00fc7947 */ /* 0x000fc0000383ffff */
[----:B------:R-:W-:-:S00]  /*0280*/  NOP ;  /* 0x0000000000007918 */ /* 0x000fc00000000000 */
[----:B------:R-:W-:-:S00]  /*0290*/  NOP ;  /* 0x0000000000007918 */ /* 0x000fc00000000000 */
[----:B------:R-:W-:-:S00]  /*02a0*/  NOP ;  /* 0x0000000000007918 */ /* 0x000fc00000000000 */
[----:B------:R-:W-:-:S00]  /*02b0*/  NOP ;  /* 0x0000000000007918 */ /* 0x000fc00000000000 */
[----:B------:R-:W-:-:S00]  /*02c0*/  NOP ;  /* 0x0000000000007918 */ /* 0x000fc00000000000 */
[----:B------:R-:W-:-:S00]  /*02d0*/  NOP ;  /* 0x0000000000007918 */ /* 0x000fc00000000000 */
[----:B------:R-:W-:-:S00]  /*02e0*/  NOP ;  /* 0x0000000000007918 */ /* 0x000fc00000000000 */
[----:B------:R-:W-:-:S00]  /*02f0*/  NOP ;  /* 0x0000000000007918 */ /* 0x000fc00000000000 */
.L_x_1:


//--------------------- .nv.constant0.triton_poi_fused_2 --------------------------
	.section	.nv.constant0.triton_poi_fused_2,"a",@progbits
	.sectionflags	@""
	.align	4
.nv.constant0.triton_poi_fused_2:
	.zero		548
